//
// Generated by NVIDIA NVVM Compiler
//
// Compiler Build ID: CL-36424714
// Cuda compilation tools, release 13.0, V13.0.88
// Based on NVVM 20.0.0
//

.version 9.0
.target sm_100
.address_size 64

	// .globl	_Z9sumWFencePKfjPVf
.global .align 4 .u32 count;
.shared .align 1 .u8 isLastBlockDone;
.extern .shared .align 16 .b8 sdata[];

.visible .entry _Z9sumWFencePKfjPVf(
	.param .u64 .ptr .align 1 _Z9sumWFencePKfjPVf_param_0,
	.param .u32 _Z9sumWFencePKfjPVf_param_1,
	.param .u64 .ptr .align 1 _Z9sumWFencePKfjPVf_param_2
)
{
	.reg .pred 	%p<14>;
	.reg .b16 	%rs<3>;
	.reg .b32 	%r<29>;
	.reg .b32 	%f<21>;
	.reg .b64 	%rd<11>;

	ld.param.u64 	%rd3, [_Z9sumWFencePKfjPVf_param_0];
	ld.param.u32 	%r13, [_Z9sumWFencePKfjPVf_param_1];
	ld.param.u64 	%rd4, [_Z9sumWFencePKfjPVf_param_2];
	cvta.to.global.u64 	%rd1, %rd4;
	mov.u32 	%r1, %tid.x;
	mov.u32 	%r2, %ctaid.x;
	mov.u32 	%r28, %ntid.x;
	mad.lo.s32 	%r26, %r2, %r28, %r1;
	setp.ge.u32 	%p1, %r26, %r13;
	mov.f32 	%f19, 0f00000000;
	@%p1 bra 	$L__BB0_3;
	mov.u32 	%r14, %nctaid.x;
	mul.lo.s32 	%r5, %r28, %r14;
	cvta.to.global.u64 	%rd2, %rd3;
	mov.f32 	%f19, 0f00000000;
$L__BB0_2:
	mul.wide.u32 	%rd5, %r26, 4;
	add.s64 	%rd6, %rd2, %rd5;
	ld.global.f32 	%f8, [%rd6];
	add.f32 	%f19, %f19, %f8;
	add.s32 	%r26, %r26, %r5;
	setp.lt.u32 	%p2, %r26, %r13;
	@%p2 bra 	$L__BB0_2;
$L__BB0_3:
	shl.b32 	%r15, %r1, 2;
	mov.u32 	%r16, sdata;
	add.s32 	%r8, %r16, %r15;
	st.shared.f32 	[%r8], %f19;
	bar.sync 	0;
	setp.lt.u32 	%p3, %r28, 2;
	@%p3 bra 	$L__BB0_8;
	mov.u32 	%r27, %r28;
$L__BB0_5:
	shr.u32 	%r10, %r27, 1;
	setp.ge.u32 	%p4, %r1, %r10;
	@%p4 bra 	$L__BB0_7;
	shl.b32 	%r17, %r10, 2;
	add.s32 	%r18, %r8, %r17;
	ld.shared.f32 	%f9, [%r18];
	ld.shared.f32 	%f10, [%r8];
	add.f32 	%f11, %f9, %f10;
	st.shared.f32 	[%r8], %f11;
$L__BB0_7:
	bar.sync 	0;
	setp.gt.u32 	%p5, %r27, 3;
	mov.u32 	%r27, %r10;
	@%p5 bra 	$L__BB0_5;
$L__BB0_8:
	setp.ne.s32 	%p6, %r1, 0;
	@%p6 bra 	$L__BB0_10;
	ld.shared.f32 	%f12, [sdata];
	mul.wide.u32 	%rd7, %r2, 4;
	add.s64 	%rd8, %rd1, %rd7;
	st.volatile.global.f32 	[%rd8], %f12;
	membar.gl;
	mov.u32 	%r19, %nctaid.x;
	atom.global.inc.u32 	%r20, [count], %r19;
	add.s32 	%r21, %r19, -1;
	setp.eq.s32 	%p7, %r20, %r21;
	selp.u16 	%rs1, 1, 0, %p7;
	st.shared.u8 	[isLastBlockDone], %rs1;
$L__BB0_10:
	bar.sync 	0;
	ld.shared.u8 	%rs2, [isLastBlockDone];
	setp.eq.s16 	%p8, %rs2, 0;
	@%p8 bra 	$L__BB0_19;
	mov.u32 	%r22, %nctaid.x;
	setp.ge.u32 	%p9, %r1, %r22;
	mov.f32 	%f20, 0f00000000;
	@%p9 bra 	$L__BB0_13;
	mul.wide.u32 	%rd9, %r1, 4;
	add.s64 	%rd10, %rd1, %rd9;
	ld.volatile.global.f32 	%f20, [%rd10];
$L__BB0_13:
	setp.lt.u32 	%p10, %r28, 2;
	st.shared.f32 	[%r8], %f20;
	bar.sync 	0;
	@%p10 bra 	$L__BB0_17;
$L__BB0_14:
	shr.u32 	%r12, %r28, 1;
	setp.ge.u32 	%p11, %r1, %r12;
	@%p11 bra 	$L__BB0_16;
	shl.b32 	%r23, %r12, 2;
	add.s32 	%r24, %r8, %r23;
	ld.shared.f32 	%f14, [%r24];
	ld.shared.f32 	%f15, [%r8];
	add.f32 	%f16, %f14, %f15;
	st.shared.f32 	[%r8], %f16;
$L__BB0_16:
	bar.sync 	0;
	setp.gt.u32 	%p12, %r28, 3;
	mov.u32 	%r28, %r12;
	@%p12 bra 	$L__BB0_14;
$L__BB0_17:
	setp.ne.s32 	%p13, %r1, 0;
	@%p13 bra 	$L__BB0_19;
	ld.shared.f32 	%f17, [sdata];
	st.volatile.global.f32 	[%rd1], %f17;
	mov.b32 	%r25, 0;
	st.global.u32 	[count], %r25;
$L__BB0_19:
	ret;

}
	// .globl	_Z10sumWOFencePKfjPVf
.visible .entry _Z10sumWOFencePKfjPVf(
	.param .u64 .ptr .align 1 _Z10sumWOFencePKfjPVf_param_0,
	.param .u32 _Z10sumWOFencePKfjPVf_param_1,
	.param .u64 .ptr .align 1 _Z10sumWOFencePKfjPVf_param_2
)
{
	.reg .pred 	%p<14>;
	.reg .b16 	%rs<3>;
	.reg .b32 	%r<29>;
	.reg .b32 	%f<21>;
	.reg .b64 	%rd<11>;

	ld.param.u64 	%rd3, [_Z10sumWOFencePKfjPVf_param_0];
	ld.param.u32 	%r13, [_Z10sumWOFencePKfjPVf_param_1];
	ld.param.u64 	%rd4, [_Z10sumWOFencePKfjPVf_param_2];
	cvta.to.global.u64 	%rd1, %rd4;
	mov.u32 	%r1, %tid.x;
	mov.u32 	%r2, %ctaid.x;
	mov.u32 	%r28, %ntid.x;
	mad.lo.s32 	%r26, %r2, %r28, %r1;
	setp.ge.u32 	%p1, %r26, %r13;
	mov.f32 	%f19, 0f00000000;
	@%p1 bra 	$L__BB1_3;
	mov.u32 	%r14, %nctaid.x;
	mul.lo.s32 	%r5, %r28, %r14;
	cvta.to.global.u64 	%rd2, %rd3;
	mov.f32 	%f19, 0f00000000;
$L__BB1_2:
	mul.wide.u32 	%rd5, %r26, 4;
	add.s64 	%rd6, %rd2, %rd5;
	ld.global.f32 	%f8, [%rd6];
	add.f32 	%f19, %f19, %f8;
	add.s32 	%r26, %r26, %r5;
	setp.lt.u32 	%p2, %r26, %r13;
	@%p2 bra 	$L__BB1_2;
$L__BB1_3:
	shl.b32 	%r15, %r1, 2;
	mov.u32 	%r16, sdata;
	add.s32 	%r8, %r16, %r15;
	st.shared.f32 	[%r8], %f19;
	bar.sync 	0;
	setp.lt.u32 	%p3, %r28, 2;
	@%p3 bra 	$L__BB1_8;
	mov.u32 	%r27, %r28;
$L__BB1_5:
	shr.u32 	%r10, %r27, 1;
	setp.ge.u32 	%p4, %r1, %r10;
	@%p4 bra 	$L__BB1_7;
	shl.b32 	%r17, %r10, 2;
	add.s32 	%r18, %r8, %r17;
	ld.shared.f32 	%f9, [%r18];
	ld.shared.f32 	%f10, [%r8];
	add.f32 	%f11, %f9, %f10;
	st.shared.f32 	[%r8], %f11;
$L__BB1_7:
	bar.sync 	0;
	setp.gt.u32 	%p5, %r27, 3;
	mov.u32 	%r27, %r10;
	@%p5 bra 	$L__BB1_5;
$L__BB1_8:
	setp.ne.s32 	%p6, %r1, 0;
	@%p6 bra 	$L__BB1_10;
	ld.shared.f32 	%f12, [sdata];
	mul.wide.u32 	%rd7, %r2, 4;
	add.s64 	%rd8, %rd1, %rd7;
	st.volatile.global.f32 	[%rd8], %f12;
	mov.u32 	%r19, %nctaid.x;
	atom.global.inc.u32 	%r20, [count], %r19;
	add.s32 	%r21, %r19, -1;
	setp.eq.s32 	%p7, %r20, %r21;
	selp.u16 	%rs1, 1, 0, %p7;
	st.shared.u8 	[isLastBlockDone], %rs1;
$L__BB1_10:
	bar.sync 	0;
	ld.shared.u8 	%rs2, [isLastBlockDone];
	setp.eq.s16 	%p8, %rs2, 0;
	@%p8 bra 	$L__BB1_19;
	mov.u32 	%r22, %nctaid.x;
	setp.ge.u32 	%p9, %r1, %r22;
	mov.f32 	%f20, 0f00000000;
	@%p9 bra 	$L__BB1_13;
	mul.wide.u32 	%rd9, %r1, 4;
	add.s64 	%rd10, %rd1, %rd9;
	ld.volatile.global.f32 	%f20, [%rd10];
$L__BB1_13:
	setp.lt.u32 	%p10, %r28, 2;
	st.shared.f32 	[%r8], %f20;
	bar.sync 	0;
	@%p10 bra 	$L__BB1_17;
$L__BB1_14:
	shr.u32 	%r12, %r28, 1;
	setp.ge.u32 	%p11, %r1, %r12;
	@%p11 bra 	$L__BB1_16;
	shl.b32 	%r23, %r12, 2;
	add.s32 	%r24, %r8, %r23;
	ld.shared.f32 	%f14, [%r24];
	ld.shared.f32 	%f15, [%r8];
	add.f32 	%f16, %f14, %f15;
	st.shared.f32 	[%r8], %f16;
$L__BB1_16:
	bar.sync 	0;
	setp.gt.u32 	%p12, %r28, 3;
	mov.u32 	%r28, %r12;
	@%p12 bra 	$L__BB1_14;
$L__BB1_17:
	setp.ne.s32 	%p13, %r1, 0;
	@%p13 bra 	$L__BB1_19;
	ld.shared.f32 	%f17, [sdata];
	st.volatile.global.f32 	[%rd1], %f17;
	mov.b32 	%r25, 0;
	st.global.u32 	[count], %r25;
$L__BB1_19:
	ret;

}


// ===== COMPILED SASS (sm_100) =====

	.target	sm_100

	.elftype	@"ET_EXEC"


//--------------------- .note.nv.tkinfo           --------------------------
	.section	.note.nv.tkinfo,"",@"SHT_NOTE"
	.sectionflags	@"SHF_NOTE_NV_TKINFO"
	.tkinfo
        /*0018*/ 	.word	0x00000002
        /*0030*/ 	.string	""
        /*0030*/ 	.string	"ptxas"
        /*0030*/ 	.string	"Cuda compilation tools, release 13.0, V13.0.88"
        /*0030*/ 	.string	"Build cuda_13.0.r13.0/compiler.36424714_0"
        /*0030*/ 	.string	"-arch sm_100 -m 64 "



//--------------------- .note.nv.cuinfo           --------------------------
	.section	.note.nv.cuinfo,"",@"SHT_NOTE"
	.sectionflags	@"SHF_NOTE_NV_CUINFO"
        /*0018*/ 	.short	0x0002
        /*001a*/ 	.short	0x0064
        /*001c*/ 	.short	0x0082
	.zero		2


//--------------------- .nv.info                  --------------------------
	.section	.nv.info,"",@"SHT_CUDA_INFO"
	.align	4


	//----- nvinfo : EIATTR_REGCOUNT
	.align		4
        /*0000*/ 	.byte	0x04, 0x2f
        /*0002*/ 	.short	(.L_2 - .L_1)
	.align		4
.L_1:
        /*0004*/ 	.word	index@(_Z9sumWFencePKfjPVf)
        /*0008*/ 	.word	0x0000000d


	//----- nvinfo : EIATTR_FRAME_SIZE
	.align		4
.L_2:
        /*000c*/ 	.byte	0x04, 0x11
        /*000e*/ 	.short	(.L_4 - .L_3)
	.align		4
.L_3:
        /*0010*/ 	.word	index@(_Z9sumWFencePKfjPVf)
        /*0014*/ 	.word	0x00000000


	//----- nvinfo : EIATTR_REGCOUNT
	.align		4
.L_4:
        /*0018*/ 	.byte	0x04, 0x2f
        /*001a*/ 	.short	(.L_6 - .L_5)
	.align		4
.L_5:
        /*001c*/ 	.word	index@(_Z10sumWOFencePKfjPVf)
        /*0020*/ 	.word	0x00000010


	//----- nvinfo : EIATTR_FRAME_SIZE
	.align		4
.L_6:
        /*0024*/ 	.byte	0x04, 0x11
        /*0026*/ 	.short	(.L_8 - .L_7)
	.align		4
.L_7:
        /*0028*/ 	.word	index@(_Z10sumWOFencePKfjPVf)
        /*002c*/ 	.word	0x00000000


	//----- nvinfo : EIATTR_MIN_STACK_SIZE
	.align		4
.L_8:
        /*0030*/ 	.byte	0x04, 0x12
        /*0032*/ 	.short	(.L_10 - .L_9)
	.align		4
.L_9:
        /*0034*/ 	.word	index@(_Z10sumWOFencePKfjPVf)
        /*0038*/ 	.word	0x00000000


	//----- nvinfo : EIATTR_MIN_STACK_SIZE
	.align		4
.L_10:
        /*003c*/ 	.byte	0x04, 0x12
        /*003e*/ 	.short	(.L_12 - .L_11)
	.align		4
.L_11:
        /*0040*/ 	.word	index@(_Z9sumWFencePKfjPVf)
        /*0044*/ 	.word	0x00000000
.L_12:


//--------------------- .nv.compat                --------------------------
	.section	.nv.compat,"",@"SHT_CUDA_COMPAT_INFO"
	.align	4
        /*0000*/ 	.byte	0x02, 0x09, 0x00, 0x00, 0x02, 0x02, 0x01, 0x00, 0x02, 0x05, 0x05, 0x00, 0x03, 0x07, 0x01, 0x01
        /*0010*/ 	.byte	0x02, 0x03, 0x00, 0x00, 0x02, 0x06, 0x01, 0x00, 0x04, 0x0b, 0x08, 0x00, 0x09, 0x00, 0x00, 0x00
        /*0020*/ 	.byte	0x00, 0x00, 0x00, 0x00


//--------------------- .nv.info._Z10sumWOFencePKfjPVf --------------------------
	.section	.nv.info._Z10sumWOFencePKfjPVf,"",@"SHT_CUDA_INFO"
	.sectionflags	@""
	.align	4


	//----- nvinfo : EIATTR_CUDA_API_VERSION
	.align		4
        /*0000*/ 	.byte	0x04, 0x37
        /*0002*/ 	.short	(.L_14 - .L_13)
.L_13:
        /*0004*/ 	.word	0x00000082


	//----- nvinfo : EIATTR_KPARAM_INFO
	.align		4
.L_14:
        /*0008*/ 	.byte	0x04, 0x17
        /*000a*/ 	.short	(.L_16 - .L_15)
.L_15:
        /*000c*/ 	.word	0x00000000
        /*0010*/ 	.short	0x0002
        /*0012*/ 	.short	0x0010
        /*0014*/ 	.byte	0x00, 0xf5, 0x21, 0x00


	//----- nvinfo : EIATTR_KPARAM_INFO
	.align		4
.L_16:
        /*0018*/ 	.byte	0x04, 0x17
        /*001a*/ 	.short	(.L_18 - .L_17)
.L_17:
        /*001c*/ 	.word	0x00000000
        /*0020*/ 	.short	0x0001
        /*0022*/ 	.short	0x0008
        /*0024*/ 	.byte	0x00, 0xf0, 0x11, 0x00


	//----- nvinfo : EIATTR_KPARAM_INFO
	.align		4
.L_18:
        /*0028*/ 	.byte	0x04, 0x17
        /*002a*/ 	.short	(.L_20 - .L_19)
.L_19:
        /*002c*/ 	.word	0x00000000
        /*0030*/ 	.short	0x0000
        /*0032*/ 	.short	0x0000
        /*0034*/ 	.byte	0x00, 0xf5, 0x21, 0x00


	//----- nvinfo : EIATTR_SPARSE_MMA_MASK
	.align		4
.L_20:
        /*0038*/ 	.byte	0x03, 0x50
        /*003a*/ 	.short	0x0000


	//----- nvinfo : EIATTR_MAXREG_COUNT
	.align		4
        /*003c*/ 	.byte	0x03, 0x1b
        /*003e*/ 	.short	0x00ff


	//----- nvinfo : EIATTR_NUM_BARRIERS
	.align		4
        /*0040*/ 	.byte	0x02, 0x4c
        /*0042*/ 	.byte	0x01
	.zero		1


	//----- nvinfo : EIATTR_MERCURY_ISA_VERSION
	.align		4
        /*0044*/ 	.byte	0x03, 0x5f
        /*0046*/ 	.short	0x0101


	//----- nvinfo : EIATTR_VRC_CTA_INIT_COUNT
	.align		4
        /*0048*/ 	.byte	0x02, 0x4a
	.zero		1
	.zero		1


	//----- nvinfo : EIATTR_EXIT_INSTR_OFFSETS
	.align		4
        /*004c*/ 	.byte	0x04, 0x1c
        /*004e*/ 	.short	(.L_22 - .L_21)


	//   ....[0]....
.L_21:
        /*0050*/ 	.word	0x00000440


	//   ....[1]....
        /*0054*/ 	.word	0x000005e0


	//   ....[2]....
        /*0058*/ 	.word	0x00000670


	//----- nvinfo : EIATTR_CRS_STACK_SIZE
	.align		4
.L_22:
        /*005c*/ 	.byte	0x04, 0x1e
        /*005e*/ 	.short	(.L_24 - .L_23)
.L_23:
        /*0060*/ 	.word	0x00000000


	//----- nvinfo : EIATTR_CBANK_PARAM_SIZE
	.align		4
.L_24:
        /*0064*/ 	.byte	0x03, 0x19
        /*0066*/ 	.short	0x0018


	//----- nvinfo : EIATTR_PARAM_CBANK
	.align		4
        /*0068*/ 	.byte	0x04, 0x0a
        /*006a*/ 	.short	(.L_26 - .L_25)
	.align		4
.L_25:
        /*006c*/ 	.word	index@(.nv.constant0._Z10sumWOFencePKfjPVf)
        /*0070*/ 	.short	0x0380
        /*0072*/ 	.short	0x0018


	//----- nvinfo : EIATTR_SW_WAR
	.align		4
.L_26:
        /*0074*/ 	.byte	0x04, 0x36
        /*0076*/ 	.short	(.L_28 - .L_27)
.L_27:
        /*0078*/ 	.word	0x00000008
.L_28:


//--------------------- .nv.info._Z9sumWFencePKfjPVf --------------------------
	.section	.nv.info._Z9sumWFencePKfjPVf,"",@"SHT_CUDA_INFO"
	.sectionflags	@""
	.align	4


	//----- nvinfo : EIATTR_CUDA_API_VERSION
	.align		4
        /*0000*/ 	.byte	0x04, 0x37
        /*0002*/ 	.short	(.L_30 - .L_29)
.L_29:
        /*0004*/ 	.word	0x00000082


	//----- nvinfo : EIATTR_KPARAM_INFO
	.align		4
.L_30:
        /*0008*/ 	.byte	0x04, 0x17
        /*000a*/ 	.short	(.L_32 - .L_31)
.L_31:
        /*000c*/ 	.word	0x00000000
        /*0010*/ 	.short	0x0002
        /*0012*/ 	.short	0x0010
        /*0014*/ 	.byte	0x00, 0xf5, 0x21, 0x00


	//----- nvinfo : EIATTR_KPARAM_INFO
	.align		4
.L_32:
        /*0018*/ 	.byte	0x04, 0x17
        /*001a*/ 	.short	(.L_34 - .L_33)
.L_33:
        /*001c*/ 	.word	0x00000000
        /*0020*/ 	.short	0x0001
        /*0022*/ 	.short	0x0008
        /*0024*/ 	.byte	0x00, 0xf0, 0x11, 0x00


	//----- nvinfo : EIATTR_KPARAM_INFO
	.align		4
.L_34:
        /*0028*/ 	.byte	0x04, 0x17
        /*002a*/ 	.short	(.L_36 - .L_35)
.L_35:
        /*002c*/ 	.word	0x00000000
        /*0030*/ 	.short	0x0000
        /*0032*/ 	.short	0x0000
        /*0034*/ 	.byte	0x00, 0xf5, 0x21, 0x00


	//----- nvinfo : EIATTR_SPARSE_MMA_MASK
	.align		4
.L_36:
        /*0038*/ 	.byte	0x03, 0x50
        /*003a*/ 	.short	0x0000


	//----- nvinfo : EIATTR_MAXREG_COUNT
	.align		4
        /*003c*/ 	.byte	0x03, 0x1b
        /*003e*/ 	.short	0x00ff


	//----- nvinfo : EIATTR_NUM_BARRIERS
	.align		4
        /*0040*/ 	.byte	0x02, 0x4c
        /*0042*/ 	.byte	0x01
	.zero		1


	//----- nvinfo : EIATTR_MERCURY_ISA_VERSION
	.align		4
        /*0044*/ 	.byte	0x03, 0x5f
        /*0046*/ 	.short	0x0101


	//----- nvinfo : EIATTR_VRC_CTA_INIT_COUNT
	.align		4
        /*0048*/ 	.byte	0x02, 0x4a
	.zero		1
	.zero		1


	//----- nvinfo : EIATTR_EXIT_INSTR_OFFSETS
	.align		4
        /*004c*/ 	.byte	0x04, 0x1c
        /*004e*/ 	.short	(.L_38 - .L_37)


	//   ....[0]....
.L_37:
        /*0050*/ 	.word	0x00000480


	//   ....[1]....
        /*0054*/ 	.word	0x00000620


	//   ....[2]....
        /*0058*/ 	.word	0x000006b0


	//----- nvinfo : EIATTR_CRS_STACK_SIZE
	.align		4
.L_38:
        /*005c*/ 	.byte	0x04, 0x1e
        /*005e*/ 	.short	(.L_40 - .L_39)
.L_39:
        /*0060*/ 	.word	0x00000000


	//----- nvinfo : EIATTR_CBANK_PARAM_SIZE
	.align		4
.L_40:
        /*0064*/ 	.byte	0x03, 0x19
        /*0066*/ 	.short	0x0018


	//----- nvinfo : EIATTR_PARAM_CBANK
	.align		4
        /*0068*/ 	.byte	0x04, 0x0a
        /*006a*/ 	.short	(.L_42 - .L_41)
	.align		4
.L_41:
        /*006c*/ 	.word	index@(.nv.constant0._Z9sumWFencePKfjPVf)
        /*0070*/ 	.short	0x0380
        /*0072*/ 	.short	0x0018


	//----- nvinfo : EIATTR_SW_WAR
	.align		4
.L_42:
        /*0074*/ 	.byte	0x04, 0x36
        /*0076*/ 	.short	(.L_44 - .L_43)
.L_43:
        /*0078*/ 	.word	0x00000008
.L_44:


//--------------------- .nv.callgraph             --------------------------
	.section	.nv.callgraph,"",@"SHT_CUDA_CALLGRAPH"
	.align	4
	.sectionentsize	8
	.align		4
        /*0000*/ 	.word	0x00000000
	.align		4
        /*0004*/ 	.word	0xffffffff
	.align		4
        /*0008*/ 	.word	0x00000000
	.align		4
        /*000c*/ 	.word	0xfffffffe
	.align		4
        /*0010*/ 	.word	0x00000000
	.align		4
        /*0014*/ 	.word	0xfffffffd
	.align		4
        /*0018*/ 	.word	0x00000000
	.align		4
        /*001c*/ 	.word	0xfffffffc


//--------------------- .nv.constant4             --------------------------
	.section	.nv.constant4,"a",@progbits
	.align	8
	.align		8
.nv.constant4:
        /*0000*/ 	.dword	count


//--------------------- .text._Z10sumWOFencePKfjPVf --------------------------
	.section	.text._Z10sumWOFencePKfjPVf,"ax",@progbits
	.align	128
        .global         _Z10sumWOFencePKfjPVf
        .type           _Z10sumWOFencePKfjPVf,@function
        .size           _Z10sumWOFencePKfjPVf,(.L_x_24 - _Z10sumWOFencePKfjPVf)
        .other          _Z10sumWOFencePKfjPVf,@"STO_CUDA_ENTRY STV_DEFAULT"
_Z10sumWOFencePKfjPVf:
.text._Z10sumWOFencePKfjPVf:
[----:B------:R-:W-:Y:S01]  /*0000*/  LDC R1, c[0x0][0x37c] ;  /* 0x0000df00ff017b82 */ /* 0x000fe20000000800 */
[----:B------:R-:W0:Y:S01]  /*0010*/  S2R R0, SR_TID.X ;  /* 0x0000000000007919 */ /* 0x000e220000002100 */
[----:B------:R-:W1:Y:S01]  /*0020*/  LDCU UR4, c[0x0][0x360] ;  /* 0x00006c00ff0477ac */ /* 0x000e620008000800 */
[----:B------:R-:W-:Y:S01]  /*0030*/  BSSY.RECONVERGENT B0, `(.L_x_0) ;  /* 0x0000013000007945 */ /* 0x000fe20003800200 */
[----:B------:R-:W-:Y:S01]  /*0040*/  IMAD.MOV.U32 R8, RZ, RZ, RZ ;  /* 0x000000ffff087224 */ /* 0x000fe200078e00ff */
[----:B------:R-:W0:Y:S01]  /*0050*/  S2R R11, SR_CTAID.X ;  /* 0x00000000000b7919 */ /* 0x000e220000002500 */
[----:B------:R-:W2:Y:S01]  /*0060*/  LDCU UR5, c[0x0][0x388] ;  /* 0x00007100ff0577ac */ /* 0x000ea20008000800 */
[----:B------:R-:W3:Y:S01]  /*0070*/  LDCU.64 UR6, c[0x0][0x358] ;  /* 0x00006b00ff0677ac */ /* 0x000ee20008000a00 */
[----:B-1----:R-:W-:Y:S02]  /*0080*/  IMAD.U32 R2, RZ, RZ, UR4 ;  /* 0x00000004ff027e24 */ /* 0x002fe4000f8e00ff */
[----:B0-----:R-:W-:-:S05]  /*0090*/  IMAD R3, R11, UR4, R0 ;  /* 0x000000040b037c24 */ /* 0x001fca000f8e0200 */
[----:B--2---:R-:W-:-:S13]  /*00a0*/  ISETP.GE.U32.AND P0, PT, R3, UR5, PT ;  /* 0x0000000503007c0c */ /* 0x004fda000bf06070 */
[----:B---3--:R-:W-:Y:S05]  /*00b0*/  @P0 BRA `(.L_x_1) ;  /* 0x0000000000280947 */ /* 0x008fea0003800000 */
[----:B------:R-:W0:Y:S01]  /*00c0*/  LDC.64 R6, c[0x0][0x380] ;  /* 0x0000e000ff067b82 */ /* 0x000e220000000a00 */
[----:B------:R-:W1:Y:S01]  /*00d0*/  LDCU UR4, c[0x0][0x370] ;  /* 0x00006e00ff0477ac */ /* 0x000e620008000800 */
[----:B------:R-:W-:Y:S02]  /*00e0*/  IMAD.MOV.U32 R8, RZ, RZ, RZ ;  /* 0x000000ffff087224 */ /* 0x000fe400078e00ff */
[----:B-1----:R-:W-:-:S07]  /*00f0*/  IMAD R10, R2, UR4, RZ ;  /* 0x00000004020a7c24 */ /* 0x002fce000f8e02ff */
.L_x_2:
[----:B0-----:R-:W-:-:S06]  /*0100*/  IMAD.WIDE.U32 R4, R3, 0x4, R6 ;  /* 0x0000000403047825 */ /* 0x001fcc00078e0006 */
[----:B------:R-:W2:Y:S01]  /*0110*/  LDG.E R5, desc[UR6][R4.64] ;  /* 0x0000000604057981 */ /* 0x000ea2000c1e1900 */
[----:B------:R-:W-:-:S05]  /*0120*/  IMAD.IADD R3, R10, 0x1, R3 ;  /* 0x000000010a037824 */ /* 0x000fca00078e0203 */
[----:B------:R-:W-:Y:S01]  /*0130*/  ISETP.GE.U32.AND P0, PT, R3, UR5, PT ;  /* 0x0000000503007c0c */ /* 0x000fe2000bf06070 */
[----:B--2---:R-:W-:-:S12]  /*0140*/  FADD R8, R5, R8 ;  /* 0x0000000805087221 */ /* 0x004fd80000000000 */
[----:B------:R-:W-:Y:S05]  /*0150*/  @!P0 BRA `(.L_x_2) ;  /* 0xfffffffc00e88947 */ /* 0x000fea000383ffff */
.L_x_1:
[----:B------:R-:W-:Y:S05]  /*0160*/  BSYNC.RECONVERGENT B0 ;  /* 0x0000000000007941 */ /* 0x000fea0003800200 */
.L_x_0:
[----:B------:R-:W0:Y:S01]  /*0170*/  S2UR UR5, SR_CgaCtaId ;  /* 0x00000000000579c3 */ /* 0x000e220000008800 */
[----:B------:R-:W-:Y:S01]  /*0180*/  UMOV UR4, 0x400 ;  /* 0x0000040000047882 */ /* 0x000fe20000000000 */
[----:B------:R-:W-:Y:S01]  /*0190*/  ISETP.GE.U32.AND P1, PT, R2, 0x2, PT ;  /* 0x000000020200780c */ /* 0x000fe20003f26070 */
[----:B------:R-:W-:Y:S01]  /*01a0*/  UIADD3 UR4, UPT, UPT, UR4, 0x10, URZ ;  /* 0x0000001004047890 */ /* 0x000fe2000fffe0ff */
[----:B------:R-:W-:-:S03]  /*01b0*/  ISETP.NE.AND P0, PT, R0, RZ, PT ;  /* 0x000000ff0000720c */ /* 0x000fc60003f05270 */
[----:B0-----:R-:W-:-:S06]  /*01c0*/  ULEA UR4, UR5, UR4, 0x18 ;  /* 0x0000000405047291 */ /* 0x001fcc000f8ec0ff */
[----:B------:R-:W-:-:S05]  /*01d0*/  LEA R3, R0, UR4, 0x2 ;  /* 0x0000000400037c11 */ /* 0x000fca000f8e10ff */
[----:B------:R0:W-:Y:S01]  /*01e0*/  STS [R3], R8 ;  /* 0x0000000803007388 */ /* 0x0001e20000000800 */
[----:B------:R-:W-:Y:S06]  /*01f0*/  BAR.SYNC.DEFER_BLOCKING 0x0 ;  /* 0x0000000000007b1d */ /* 0x000fec0000010000 */
[----:B------:R-:W-:Y:S05]  /*0200*/  @!P1 BRA `(.L_x_3) ;  /* 0x0000000000309947 */ /* 0x000fea0003800000 */
[----:B------:R-:W-:-:S07]  /*0210*/  IMAD.MOV.U32 R4, RZ, RZ, R2 ;  /* 0x000000ffff047224 */ /* 0x000fce00078e0002 */
.L_x_4:
[----:B------:R-:W-:-:S04]  /*0220*/  SHF.R.U32.HI R7, RZ, 0x1, R4 ;  /* 0x00000001ff077819 */ /* 0x000fc80000011604 */
[----:B------:R-:W-:-:S13]  /*0230*/  ISETP.GE.U32.AND P1, PT, R0, R7, PT ;  /* 0x000000070000720c */ /* 0x000fda0003f26070 */
[----:B------:R-:W-:Y:S01]  /*0240*/  @!P1 LEA R5, R7, R3, 0x2 ;  /* 0x0000000307059211 */ /* 0x000fe200078e10ff */
[----:B------:R-:W-:Y:S05]  /*0250*/  @!P1 LDS R6, [R3] ;  /* 0x0000000003069984 */ /* 0x000fea0000000800 */
[----:B------:R-:W1:Y:S02]  /*0260*/  @!P1 LDS R5, [R5] ;  /* 0x0000000005059984 */ /* 0x000e640000000800 */
[----:B-1----:R-:W-:-:S05]  /*0270*/  @!P1 FADD R6, R5, R6 ;  /* 0x0000000605069221 */ /* 0x002fca0000000000 */
[----:B------:R1:W-:Y:S01]  /*0280*/  @!P1 STS [R3], R6 ;  /* 0x0000000603009388 */ /* 0x0003e20000000800 */
[----:B------:R-:W-:Y:S01]  /*0290*/  BAR.SYNC.DEFER_BLOCKING 0x0 ;  /* 0x0000000000007b1d */ /* 0x000fe20000010000 */
[----:B------:R-:W-:Y:S01]  /*02a0*/  ISETP.GT.U32.AND P1, PT, R4, 0x3, PT ;  /* 0x000000030400780c */ /* 0x000fe20003f24070 */
[----:B------:R-:W-:-:S12]  /*02b0*/  IMAD.MOV.U32 R4, RZ, RZ, R7 ;  /* 0x000000ffff047224 */ /* 0x000fd800078e0007 */
[----:B-1----:R-:W-:Y:S05]  /*02c0*/  @P1 BRA `(.L_x_4) ;  /* 0xfffffffc00d41947 */ /* 0x002fea000383ffff */
.L_x_3:
[----:B------:R-:W-:Y:S04]  /*02d0*/  BSSY.RECONVERGENT B0, `(.L_x_5) ;  /* 0x0000010000007945 */ /* 0x000fe80003800200 */
[----:B------:R-:W-:Y:S05]  /*02e0*/  @P0 BRA `(.L_x_6) ;  /* 0x0000000000380947 */ /* 0x000fea0003800000 */
[----:B------:R-:W1:Y:S01]  /*02f0*/  S2UR UR5, SR_CgaCtaId ;  /* 0x00000000000579c3 */ /* 0x000e620000008800 */
[----:B------:R-:W-:-:S07]  /*0300*/  UMOV UR4, 0x400 ;  /* 0x0000040000047882 */ /* 0x000fce0000000000 */
[----:B------:R-:W2:Y:S08]  /*0310*/  LDC.64 R4, c[0x0][0x390] ;  /* 0x0000e400ff047b82 */ /* 0x000eb00000000a00 */
[----:B------:R-:W3:Y:S01]  /*0320*/  LDC R13, c[0x0][0x370] ;  /* 0x0000dc00ff0d7b82 */ /* 0x000ee20000000800 */
[----:B-1----:R-:W-:-:S07]  /*0330*/  ULEA UR4, UR5, UR4, 0x18 ;  /* 0x0000000405047291 */ /* 0x002fce000f8ec0ff */
[----:B------:R-:W3:Y:S01]  /*0340*/  LDC.64 R6, c[0x4][RZ] ;  /* 0x01000000ff067b82 */ /* 0x000ee20000000a00 */
[----:B--2---:R-:W-:Y:S01]  /*0350*/  IMAD.WIDE.U32 R4, R11, 0x4, R4 ;  /* 0x000000040b047825 */ /* 0x004fe200078e0004 */
[----:B------:R-:W1:Y:S04]  /*0360*/  LDS R9, [UR4+0x10] ;  /* 0x00001004ff097984 */ /* 0x000e680008000800 */
[----:B-1----:R1:W-:Y:S04]  /*0370*/  STG.E.STRONG.SYS desc[UR6][R4.64], R9 ;  /* 0x0000000904007986 */ /* 0x0023e8000c115906 */
[----:B---3--:R-:W2:Y:S01]  /*0380*/  ATOMG.E.INC.STRONG.GPU PT, R6, desc[UR6][R6.64], R13 ;  /* 0x8000000d060679a8 */ /* 0x008ea200099ef106 */
[----:B------:R-:W-:-:S05]  /*0390*/  VIADD R11, R13, 0xffffffff ;  /* 0xffffffff0d0b7836 */ /* 0x000fca0000000000 */
[----:B--2---:R-:W-:-:S04]  /*03a0*/  ISETP.NE.AND P0, PT, R6, R11, PT ;  /* 0x0000000b0600720c */ /* 0x004fc80003f05270 */
[----:B0-----:R-:W-:-:S05]  /*03b0*/  SEL R8, RZ, 0x1, P0 ;  /* 0x00000001ff087807 */ /* 0x001fca0000000000 */
[----:B------:R1:W-:Y:S04]  /*03c0*/  STS.U8 [UR4], R8 ;  /* 0x00000008ff007988 */ /* 0x0003e80008000004 */
.L_x_6:
[----:B------:R-:W-:Y:S05]  /*03d0*/  BSYNC.RECONVERGENT B0 ;  /* 0x0000000000007941 */ /* 0x000fea0003800200 */
.L_x_5:
[----:B------:R-:W2:Y:S08]  /*03e0*/  S2UR UR5, SR_CgaCtaId ;  /* 0x00000000000579c3 */ /* 0x000eb00000008800 */
[----:B------:R-:W-:Y:S06]  /*03f0*/  BAR.SYNC.DEFER_BLOCKING 0x0 ;  /* 0x0000000000007b1d */ /* 0x000fec0000010000 */
[----:B------:R-:W-:-:S02]  /*0400*/  UMOV UR4, 0x400 ;  /* 0x0000040000047882 */ /* 0x000fc40000000000 */
[----:B--2---:R-:W-:-:S09]  /*0410*/  ULEA UR4, UR5, UR4, 0x18 ;  /* 0x0000000405047291 */ /* 0x004fd2000f8ec0ff */
[----:B-1----:R-:W1:Y:S02]  /*0420*/  LDS.U8 R4, [UR4] ;  /* 0x00000004ff047984 */ /* 0x002e640008000000 */
[----:B-1----:R-:W-:-:S13]  /*0430*/  ISETP.NE.AND P0, PT, R4, RZ, PT ;  /* 0x000000ff0400720c */ /* 0x002fda0003f05270 */
[----:B------:R-:W-:Y:S05]  /*0440*/  @!P0 EXIT ;  /* 0x000000000000894d */ /* 0x000fea0003800000 */
[----:B------:R-:W1:Y:S01]  /*0450*/  LDCU UR4, c[0x0][0x370] ;  /* 0x00006e00ff0477ac */ /* 0x000e620008000800 */
[----:B------:R-:W-:Y:S01]  /*0460*/  BSSY.RECONVERGENT B0, `(.L_x_7) ;  /* 0x0000009000007945 */ /* 0x000fe20003800200 */
[----:B------:R-:W-:Y:S01]  /*0470*/  ISETP.GE.U32.AND P2, PT, R2, 0x2, PT ;  /* 0x000000020200780c */ /* 0x000fe20003f46070 */
[----:B------:R-:W-:Y:S01]  /*0480*/  IMAD.MOV.U32 R4, RZ, RZ, RZ ;  /* 0x000000ffff047224 */ /* 0x000fe200078e00ff */
[C---:B------:R-:W-:Y:S02]  /*0490*/  ISETP.NE.AND P0, PT, R0.reuse, RZ, PT ;  /* 0x000000ff0000720c */ /* 0x040fe40003f05270 */
[----:B-1----:R-:W-:-:S13]  /*04a0*/  ISETP.GE.U32.AND P1, PT, R0, UR4, PT ;  /* 0x0000000400007c0c */ /* 0x002fda000bf26070 */
[----:B------:R-:W-:Y:S05]  /*04b0*/  @P1 BRA `(.L_x_8) ;  /* 0x00000000000c1947 */ /* 0x000fea0003800000 */
[----:B------:R-:W1:Y:S02]  /*04c0*/  LDC.64 R4, c[0x0][0x390] ;  /* 0x0000e400ff047b82 */ /* 0x000e640000000a00 */
[----:B-1----:R-:W-:-:S06]  /*04d0*/  IMAD.WIDE.U32 R4, R0, 0x4, R4 ;  /* 0x0000000400047825 */ /* 0x002fcc00078e0004 */
[----:B------:R1:W5:Y:S02]  /*04e0*/  LDG.E.STRONG.SYS R4, desc[UR6][R4.64] ;  /* 0x0000000604047981 */ /* 0x000364000c1f5900 */
.L_x_8:
[----:B------:R-:W-:Y:S05]  /*04f0*/  BSYNC.RECONVERGENT B0 ;  /* 0x0000000000007941 */ /* 0x000fea0003800200 */
.L_x_7:
[----:B-----5:R2:W-:Y:S01]  /*0500*/  STS [R3], R4 ;  /* 0x0000000403007388 */ /* 0x0205e20000000800 */
[----:B------:R-:W-:Y:S06]  /*0510*/  BAR.SYNC.DEFER_BLOCKING 0x0 ;  /* 0x0000000000007b1d */ /* 0x000fec0000010000 */
[----:B------:R-:W-:Y:S05]  /*0520*/  @!P2 BRA `(.L_x_9) ;  /* 0x00000000002ca947 */ /* 0x000fea0003800000 */
.L_x_10:
[----:B------:R-:W-:-:S04]  /*0530*/  SHF.R.U32.HI R7, RZ, 0x1, R2 ;  /* 0x00000001ff077819 */ /* 0x000fc80000011602 */
[----:B------:R-:W-:-:S13]  /*0540*/  ISETP.GE.U32.AND P1, PT, R0, R7, PT ;  /* 0x000000070000720c */ /* 0x000fda0003f26070 */
[----:B--2---:R-:W-:Y:S01]  /*0550*/  @!P1 LEA R4, R7, R3, 0x2 ;  /* 0x0000000307049211 */ /* 0x004fe200078e10ff */
[----:B-1----:R-:W-:Y:S05]  /*0560*/  @!P1 LDS R5, [R3] ;  /* 0x0000000003059984 */ /* 0x002fea0000000800 */
[----:B------:R-:W1:Y:S02]  /*0570*/  @!P1 LDS R4, [R4] ;  /* 0x0000000004049984 */ /* 0x000e640000000800 */
[----:B-1----:R-:W-:-:S05]  /*0580*/  @!P1 FADD R6, R4, R5 ;  /* 0x0000000504069221 */ /* 0x002fca0000000000 */
[----:B------:R3:W-:Y:S01]  /*0590*/  @!P1 STS [R3], R6 ;  /* 0x0000000603009388 */ /* 0x0007e20000000800 */
[----:B------:R-:W-:Y:S01]  /*05a0*/  BAR.SYNC.DEFER_BLOCKING 0x0 ;  /* 0x0000000000007b1d */ /* 0x000fe20000010000 */
[----:B------:R-:W-:Y:S01]  /*05b0*/  ISETP.GT.U32.AND P1, PT, R2, 0x3, PT ;  /* 0x000000030200780c */ /* 0x000fe20003f24070 */
[----:B------:R-:W-:-:S12]  /*05c0*/  IMAD.MOV.U32 R2, RZ, RZ, R7 ;  /* 0x000000ffff027224 */ /* 0x000fd800078e0007 */
[----:B---3--:R-:W-:Y:S05]  /*05d0*/  @P1 BRA `(.L_x_10) ;  /* 0xfffffffc00d41947 */ /* 0x008fea000383ffff */
.L_x_9:
[----:B------:R-:W-:Y:S05]  /*05e0*/  @P0 EXIT ;  /* 0x000000000000094d */ /* 0x000fea0003800000 */
[----:B------:R-:W3:Y:S01]  /*05f0*/  S2UR UR5, SR_CgaCtaId ;  /* 0x00000000000579c3 */ /* 0x000ee20000008800 */
[----:B------:R-:W-:-:S07]  /*0600*/  UMOV UR4, 0x400 ;  /* 0x0000040000047882 */ /* 0x000fce0000000000 */
[----:B0-2---:R-:W0:Y:S08]  /*0610*/  LDC.64 R2, c[0x0][0x390] ;  /* 0x0000e400ff027b82 */ /* 0x005e300000000a00 */
[----:B------:R-:W2:Y:S01]  /*0620*/  LDC.64 R6, c[0x4][RZ] ;  /* 0x01000000ff067b82 */ /* 0x000ea20000000a00 */
[----:B---3--:R-:W-:-:S09]  /*0630*/  ULEA UR4, UR5, UR4, 0x18 ;  /* 0x0000000405047291 */ /* 0x008fd2000f8ec0ff */
[----:B-1----:R-:W0:Y:S04]  /*0640*/  LDS R5, [UR4+0x10] ;  /* 0x00001004ff057984 */ /* 0x002e280008000800 */
[----:B0-----:R-:W-:Y:S04]  /*0650*/  STG.E.STRONG.SYS desc[UR6][R2.64], R5 ;  /* 0x0000000502007986 */ /* 0x001fe8000c115906 */
[----:B--2---:R-:W-:Y:S01]  /*0660*/  STG.E desc[UR6][R6.64], RZ ;  /* 0x000000ff06007986 */ /* 0x004fe2000c101906 */
[----:B------:R-:W-:Y:S05]  /*0670*/  EXIT ;  /* 0x000000000000794d */ /* 0x000fea0003800000 */
.L_x_11:
[----:B------:R-:W-:-:S00]  /*0680*/  BRA `(.L_x_11) ;  /* 0xfffffffc00fc7947 */ /* 0x000fc0000383ffff */
[----:B------:R-:W-:-:S00]  /*0690*/  NOP ;  /* 0x0000000000007918 */ /* 0x000fc00000000000 */
        /* <DEDUP_REMOVED lines=14> */
.L_x_24:


//--------------------- .text._Z9sumWFencePKfjPVf --------------------------
	.section	.text._Z9sumWFencePKfjPVf,"ax",@progbits
	.align	128
        .global         _Z9sumWFencePKfjPVf
        .type           _Z9sumWFencePKfjPVf,@function
        .size           _Z9sumWFencePKfjPVf,(.L_x_25 - _Z9sumWFencePKfjPVf)
        .other          _Z9sumWFencePKfjPVf,@"STO_CUDA_ENTRY STV_DEFAULT"
_Z9sumWFencePKfjPVf:
.text._Z9sumWFencePKfjPVf:
        /* <DEDUP_REMOVED lines=16> */
.L_x_14:
[----:B0-----:R-:W-:-:S06]  /*0100*/  IMAD.WIDE.U32 R4, R3, 0x4, R6 ;  /* 0x0000000403047825 */ /* 0x001fcc00078e0006 */
[----:B------:R-:W2:Y:S01]  /*0110*/  LDG.E R5, desc[UR6][R4.64] ;  /* 0x0000000604057981 */ /* 0x000ea2000c1e1900 */
[----:B------:R-:W-:-:S05]  /*0120*/  IMAD.IADD R3, R10, 0x1, R3 ;  /* 0x000000010a037824 */ /* 0x000fca00078e0203 */
[----:B------:R-:W-:Y:S01]  /*0130*/  ISETP.GE.U32.AND P0, PT, R3, UR5, PT ;  /* 0x0000000503007c0c */ /* 0x000fe2000bf06070 */
[----:B--2---:R-:W-:-:S12]  /*0140*/  FADD R8, R5, R8 ;  /* 0x0000000805087221 */ /* 0x004fd80000000000 */
[----:B------:R-:W-:Y:S05]  /*0150*/  @!P0 BRA `(.L_x_14) ;  /* 0xfffffffc00e88947 */ /* 0x000fea000383ffff */
.L_x_13:
[----:B------:R-:W-:Y:S05]  /*0160*/  BSYNC.RECONVERGENT B0 ;  /* 0x0000000000007941 */ /* 0x000fea0003800200 */
.L_x_12:
        /* <DEDUP_REMOVED lines=11> */
.L_x_16:
        /* <DEDUP_REMOVED lines=11> */
.L_x_15:
[----:B------:R-:W-:Y:S04]  /*02d0*/  BSSY.RECONVERGENT B0, `(.L_x_17) ;  /* 0x0000014000007945 */ /* 0x000fe80003800200 */
[----:B------:R-:W-:Y:S05]  /*02e0*/  @P0 BRA `(.L_x_18) ;  /* 0x0000000000480947 */ /* 0x000fea0003800000 */
[----:B------:R-:W1:Y:S01]  /*02f0*/  S2UR UR5, SR_CgaCtaId ;  /* 0x00000000000579c3 */ /* 0x000e620000008800 */
[----:B------:R-:W-:-:S07]  /*0300*/  UMOV UR4, 0x400 ;  /* 0x0000040000047882 */ /* 0x000fce0000000000 */
[----:B------:R-:W2:Y:S01]  /*0310*/  LDC.64 R4, c[0x0][0x390] ;  /* 0x0000e400ff047b82 */ /* 0x000ea20000000a00 */
[----:B-1----:R-:W-:Y:S01]  /*0320*/  ULEA UR4, UR5, UR4, 0x18 ;  /* 0x0000000405047291 */ /* 0x002fe2000f8ec0ff */
[----:B--2---:R-:W-:-:S08]  /*0330*/  IMAD.WIDE.U32 R4, R9, 0x4, R4 ;  /* 0x0000000409047825 */ /* 0x004fd000078e0004 */
[----:B------:R-:W1:Y:S04]  /*0340*/  LDS R7, [UR4+0x10] ;  /* 0x00001004ff077984 */ /* 0x000e680008000800 */
[----:B-1----:R1:W-:Y:S01]  /*0350*/  STG.E.STRONG.SYS desc[UR6][R4.64], R7 ;  /* 0x0000000704007986 */ /* 0x0023e2000c115906 */
[----:B------:R-:W-:Y:S06]  /*0360*/  MEMBAR.SC.GPU ;  /* 0x0000000000007992 */ /* 0x000fec0000002000 */
[----:B------:R-:W-:-:S00]  /*0370*/  ERRBAR ;  /* 0x00000000000079ab */ /* 0x000fc00000000000 */
[----:B------:R-:W-:Y:S06]  /*0380*/  CGAERRBAR ;  /* 0x00000000000075ab */ /* 0x000fec0000000000 */
[----:B------:R-:W-:Y:S02]  /*0390*/  CCTL.IVALL ;  /* 0x00000000ff00798f */ /* 0x000fe40002000000 */
[----:B------:R-:W2:Y:S08]  /*03a0*/  LDC R9, c[0x0][0x370] ;  /* 0x0000dc00ff097b82 */ /* 0x000eb00000000800 */
[----:B-1----:R-:W2:Y:S02]  /*03b0*/  LDC.64 R4, c[0x4][RZ] ;  /* 0x01000000ff047b82 */ /* 0x002ea40000000a00 */
[----:B--2---:R-:W2:Y:S01]  /*03c0*/  ATOMG.E.INC.STRONG.GPU PT, R4, desc[UR6][R4.64], R9 ;  /* 0x80000009040479a8 */ /* 0x004ea200099ef106 */
[----:B------:R-:W-:-:S05]  /*03d0*/  VIADD R7, R9, 0xffffffff ;  /* 0xffffffff09077836 */ /* 0x000fca0000000000 */
[----:B--2---:R-:W-:-:S04]  /*03e0*/  ISETP.NE.AND P0, PT, R4, R7, PT ;  /* 0x000000070400720c */ /* 0x004fc80003f05270 */
[----:B------:R-:W-:-:S05]  /*03f0*/  SEL R6, RZ, 0x1, P0 ;  /* 0x00000001ff067807 */ /* 0x000fca0000000000 */
[----:B------:R1:W-:Y:S04]  /*0400*/  STS.U8 [UR4], R6 ;  /* 0x00000006ff007988 */ /* 0x0003e80008000004 */
.L_x_18:
[----:B------:R-:W-:Y:S05]  /*0410*/  BSYNC.RECONVERGENT B0 ;  /* 0x0000000000007941 */ /* 0x000fea0003800200 */
.L_x_17:
[----:B------:R-:W2:Y:S08]  /*0420*/  S2UR UR5, SR_CgaCtaId ;  /* 0x00000000000579c3 */ /* 0x000eb00000008800 */
[----:B------:R-:W-:Y:S06]  /*0430*/  BAR.SYNC.DEFER_BLOCKING 0x0 ;  /* 0x0000000000007b1d */ /* 0x000fec0000010000 */
[----:B------:R-:W-:-:S02]  /*0440*/  UMOV UR4, 0x400 ;  /* 0x0000040000047882 */ /* 0x000fc40000000000 */
[----:B--2---:R-:W-:-:S09]  /*0450*/  ULEA UR4, UR5, UR4, 0x18 ;  /* 0x0000000405047291 */ /* 0x004fd2000f8ec0ff */
[----:B------:R-:W2:Y:S02]  /*0460*/  LDS.U8 R4, [UR4] ;  /* 0x00000004ff047984 */ /* 0x000ea40008000000 */
[----:B--2---:R-:W-:-:S13]  /*0470*/  ISETP.NE.AND P0, PT, R4, RZ, PT ;  /* 0x000000ff0400720c */ /* 0x004fda0003f05270 */
[----:B------:R-:W-:Y:S05]  /*0480*/  @!P0 EXIT ;  /* 0x000000000000894d */ /* 0x000fea0003800000 */
[----:B------:R-:W2:Y:S01]  /*0490*/  LDCU UR4, c[0x0][0x370] ;  /* 0x00006e00ff0477ac */ /* 0x000ea20008000800 */
[----:B------:R-:W-:Y:S01]  /*04a0*/  BSSY.RECONVERGENT B0, `(.L_x_19) ;  /* 0x0000009000007945 */ /* 0x000fe20003800200 */
[----:B------:R-:W-:Y:S01]  /*04b0*/  ISETP.GE.U32.AND P2, PT, R2, 0x2, PT ;  /* 0x000000020200780c */ /* 0x000fe20003f46070 */
[----:B------:R-:W-:Y:S01]  /*04c0*/  IMAD.MOV.U32 R4, RZ, RZ, RZ ;  /* 0x000000ffff047224 */ /* 0x000fe200078e00ff */
[C---:B------:R-:W-:Y:S02]  /*04d0*/  ISETP.NE.AND P0, PT, R0.reuse, RZ, PT ;  /* 0x000000ff0000720c */ /* 0x040fe40003f05270 */
[----:B--2---:R-:W-:-:S13]  /*04e0*/  ISETP.GE.U32.AND P1, PT, R0, UR4, PT ;  /* 0x0000000400007c0c */ /* 0x004fda000bf26070 */
[----:B------:R-:W-:Y:S05]  /*04f0*/  @P1 BRA `(.L_x_20) ;  /* 0x00000000000c1947 */ /* 0x000fea0003800000 */
[----:B------:R-:W2:Y:S02]  /*0500*/  LDC.64 R4, c[0x0][0x390] ;  /* 0x0000e400ff047b82 */ /* 0x000ea40000000a00 */
[----:B--2---:R-:W-:-:S06]  /*0510*/  IMAD.WIDE.U32 R4, R0, 0x4, R4 ;  /* 0x0000000400047825 */ /* 0x004fcc00078e0004 */
[----:B------:R2:W5:Y:S02]  /*0520*/  LDG.E.STRONG.SYS R4, desc[UR6][R4.64] ;  /* 0x0000000604047981 */ /* 0x000564000c1f5900 */
.L_x_20:
[----:B------:R-:W-:Y:S05]  /*0530*/  BSYNC.RECONVERGENT B0 ;  /* 0x0000000000007941 */ /* 0x000fea0003800200 */
.L_x_19:
[----:B-----5:R3:W-:Y:S01]  /*0540*/  STS [R3], R4 ;  /* 0x0000000403007388 */ /* 0x0207e20000000800 */
[----:B------:R-:W-:Y:S06]  /*0550*/  BAR.SYNC.DEFER_BLOCKING 0x0 ;  /* 0x0000000000007b1d */ /* 0x000fec0000010000 */
[----:B------:R-:W-:Y:S05]  /*0560*/  @!P2 BRA `(.L_x_21) ;  /* 0x00000000002ca947 */ /* 0x000fea0003800000 */
.L_x_22:
[----:B------:R-:W-:-:S04]  /*0570*/  SHF.R.U32.HI R7, RZ, 0x1, R2 ;  /* 0x00000001ff077819 */ /* 0x000fc80000011602 */
[----:B------:R-:W-:-:S13]  /*0580*/  ISETP.GE.U32.AND P1, PT, R0, R7, PT ;  /* 0x000000070000720c */ /* 0x000fda0003f26070 */
[----:B---3--:R-:W-:Y:S01]  /*0590*/  @!P1 LEA R4, R7, R3, 0x2 ;  /* 0x0000000307049211 */ /* 0x008fe200078e10ff */
[----:B--2---:R-:W-:Y:S05]  /*05a0*/  @!P1 LDS R5, [R3] ;  /* 0x0000000003059984 */ /* 0x004fea0000000800 */
[----:B------:R-:W1:Y:S02]  /*05b0*/  @!P1 LDS R4, [R4] ;  /* 0x0000000004049984 */ /* 0x000e640000000800 */
[----:B-1----:R-:W-:-:S05]  /*05c0*/  @!P1 FADD R6, R4, R5 ;  /* 0x0000000504069221 */ /* 0x002fca0000000000 */
[----:B------:R4:W-:Y:S01]  /*05d0*/  @!P1 STS [R3], R6 ;  /* 0x0000000603009388 */ /* 0x0009e20000000800 */
[----:B------:R-:W-:Y:S01]  /*05e0*/  BAR.SYNC.DEFER_BLOCKING 0x0 ;  /* 0x0000000000007b1d */ /* 0x000fe20000010000 */
[----:B------:R-:W-:Y:S01]  /*05f0*/  ISETP.GT.U32.AND P1, PT, R2, 0x3, PT ;  /* 0x000000030200780c */ /* 0x000fe20003f24070 */
[----:B------:R-:W-:-:S12]  /*0600*/  IMAD.MOV.U32 R2, RZ, RZ, R7 ;  /* 0x000000ffff027224 */ /* 0x000fd800078e0007 */
[----:B----4-:R-:W-:Y:S05]  /*0610*/  @P1 BRA `(.L_x_22) ;  /* 0xfffffffc00d41947 */ /* 0x010fea000383ffff */
.L_x_21:
[----:B------:R-:W-:Y:S05]  /*0620*/  @P0 EXIT ;  /* 0x000000000000094d */ /* 0x000fea0003800000 */
[----:B------:R-:W4:Y:S01]  /*0630*/  S2UR UR5, SR_CgaCtaId ;  /* 0x00000000000579c3 */ /* 0x000f220000008800 */
[----:B------:R-:W-:-:S07]  /*0640*/  UMOV UR4, 0x400 ;  /* 0x0000040000047882 */ /* 0x000fce0000000000 */
[----:B0--3--:R-:W0:Y:S08]  /*0650*/  LDC.64 R2, c[0x0][0x390] ;  /* 0x0000e400ff027b82 */ /* 0x009e300000000a00 */
[----:B-1----:R-:W1:Y:S01]  /*0660*/  LDC.64 R6, c[0x4][RZ] ;  /* 0x01000000ff067b82 */ /* 0x002e620000000a00 */
[----:B----4-:R-:W-:-:S09]  /*0670*/  ULEA UR4, UR5, UR4, 0x18 ;  /* 0x0000000405047291 */ /* 0x010fd2000f8ec0ff */
[----:B--2---:R-:W0:Y:S04]  /*0680*/  LDS R5, [UR4+0x10] ;  /* 0x00001004ff057984 */ /* 0x004e280008000800 */
[----:B0-----:R-:W-:Y:S04]  /*0690*/  STG.E.STRONG.SYS desc[UR6][R2.64], R5 ;  /* 0x0000000502007986 */ /* 0x001fe8000c115906 */
[----:B-1----:R-:W-:Y:S01]  /*06a0*/  STG.E desc[UR6][R6.64], RZ ;  /* 0x000000ff06007986 */ /* 0x002fe2000c101906 */
[----:B------:R-:W-:Y:S05]  /*06b0*/  EXIT ;  /* 0x000000000000794d */ /* 0x000fea0003800000 */
.L_x_23:
        /* <DEDUP_REMOVED lines=12> */
.L_x_25:


//--------------------- .nv.shared._Z10sumWOFencePKfjPVf --------------------------
	.section	.nv.shared._Z10sumWOFencePKfjPVf,"aw",@nobits
	.sectionflags	@""
	.align	16
.nv.shared._Z10sumWOFencePKfjPVf:
	.zero		1040


//--------------------- .nv.shared.reserved.0     --------------------------
	.section	.nv.shared.reserved.0,"aw",@nobits
	.weak		__nv_reservedSMEM_offset_0_alias
	.size		__nv_reservedSMEM_offset_0_alias, 0, 64
	.other		__nv_reservedSMEM_offset_0_alias,@"STO_CUDA_RESERVED_SHARED STV_DEFAULT"
__nv_reservedSMEM_offset_0_alias:
	.zero		0
	.zero		64


//--------------------- .nv.global                --------------------------
	.section	.nv.global,"aw",@nobits
	.align	4
.nv.global:
	.type		count,@object
	.size		count,(.L_0 - count)
count:
	.zero		4
.L_0:


//--------------------- .nv.shared._Z9sumWFencePKfjPVf --------------------------
	.section	.nv.shared._Z9sumWFencePKfjPVf,"aw",@nobits
	.sectionflags	@""
	.align	16
.nv.shared._Z9sumWFencePKfjPVf:
	.zero		1040


//--------------------- .nv.constant0._Z10sumWOFencePKfjPVf --------------------------
	.section	.nv.constant0._Z10sumWOFencePKfjPVf,"a",@progbits
	.sectionflags	@""
	.align	4
.nv.constant0._Z10sumWOFencePKfjPVf:
	.zero		920


//--------------------- .nv.constant0._Z9sumWFencePKfjPVf --------------------------
	.section	.nv.constant0._Z9sumWFencePKfjPVf,"a",@progbits
	.sectionflags	@""
	.align	4
.nv.constant0._Z9sumWFencePKfjPVf:
	.zero		920


//--------------------- SYMBOLS --------------------------

	.type		.nv.reservedSmem.offset0,@object
	.size		.nv.reservedSmem.offset0,0x4
	.type		.nv.reservedSmem.cap,@object
	.size		.nv.reservedSmem.cap,0x4
